	.headerflags	@"EF_CUDA_TEXMODE_UNIFIED EF_CUDA_64BIT_ADDRESS EF_CUDA_ACCELERATORS EF_CUDA_SM90 EF_CUDA_VIRTUAL_SM(EF_CUDA_SM90)"
	.elftype	@"ET_EXEC"


//--------------------- .nv.info                  --------------------------
	.section	.nv.info,"",@"SHT_CUDA_INFO"
	.align	4


	//----- nvinfo : EIATTR_REGCOUNT
	.align		4
        /*0000*/ 	.byte	0x04, 0x2f
        /*0002*/ 	.short	(.L_3 - .L_2)
	.align		4
.L_2:
        /*0004*/ 	.word	index@(triton_poi_fused__native_batch_norm_legit_no_training_cat_relu_5)
        /*0008*/ 	.word	0x00000020


	//----- nvinfo : EIATTR_MIN_STACK_SIZE
	.align		4
.L_3:
        /*000c*/ 	.byte	0x04, 0x12
        /*000e*/ 	.short	(.L_5 - .L_4)
	.align		4
.L_4:
        /*0010*/ 	.word	index@(triton_poi_fused__native_batch_norm_legit_no_training_cat_relu_5)
        /*0014*/ 	.word	0x00000000


	//----- nvinfo : EIATTR_FRAME_SIZE
	.align		4
.L_5:
        /*0018*/ 	.byte	0x04, 0x11
        /*001a*/ 	.short	(.L_7 - .L_6)
	.align		4
.L_6:
        /*001c*/ 	.word	index@(triton_poi_fused__native_batch_norm_legit_no_training_cat_relu_5)
        /*0020*/ 	.word	0x00000000


	//----- nvinfo : EIATTR_MIN_STACK_SIZE
	.align		4
.L_7:
        /*0024*/ 	.byte	0x04, 0x12
        /*0026*/ 	.short	(.L_9 - .L_8)
	.align		4
.L_8:
        /*0028*/ 	.word	index@(triton_poi_fused__native_batch_norm_legit_no_training_cat_relu_5)
        /*002c*/ 	.word	0x00000000
.L_9:


//--------------------- .nv.info.triton_poi_fused__native_batch_norm_legit_no_training_cat_relu_5 --------------------------
	.section	.nv.info.triton_poi_fused__native_batch_norm_legit_no_training_cat_relu_5,"",@"SHT_CUDA_INFO"
	.sectionflags	@""
	.align	4


	//----- nvinfo : EIATTR_CUDA_API_VERSION
	.align		4
        /*0000*/ 	.byte	0x04, 0x37
        /*0002*/ 	.short	(.L_11 - .L_10)
.L_10:
        /*0004*/ 	.word	0x0000007c


	//----- nvinfo : EIATTR_KPARAM_INFO
	.align		4
.L_11:
        /*0008*/ 	.byte	0x04, 0x17
        /*000a*/ 	.short	(.L_13 - .L_12)
.L_12:
        /*000c*/ 	.word	0x00000000
        /*0010*/ 	.short	0x0008
        /*0012*/ 	.short	0x0040
        /*0014*/ 	.byte	0x00, 0xf0, 0x11, 0x00


	//----- nvinfo : EIATTR_KPARAM_INFO
	.align		4
.L_13:
        /*0018*/ 	.byte	0x04, 0x17
        /*001a*/ 	.short	(.L_15 - .L_14)
.L_14:
        /*001c*/ 	.word	0x00000000
        /*0020*/ 	.short	0x0007
        /*0022*/ 	.short	0x0038
        /*0024*/ 	.byte	0x00, 0xf4, 0x21, 0x00


	//----- nvinfo : EIATTR_KPARAM_INFO
	.align		4
.L_15:
        /*0028*/ 	.byte	0x04, 0x17
        /*002a*/ 	.short	(.L_17 - .L_16)
.L_16:
        /*002c*/ 	.word	0x00000000
        /*0030*/ 	.short	0x0006
        /*0032*/ 	.short	0x0030
        /*0034*/ 	.byte	0x00, 0xf4, 0x21, 0x00


	//----- nvinfo : EIATTR_KPARAM_INFO
	.align		4
.L_17:
        /*0038*/ 	.byte	0x04, 0x17
        /*003a*/ 	.short	(.L_19 - .L_18)
.L_18:
        /*003c*/ 	.word	0x00000000
        /*0040*/ 	.short	0x0005
        /*0042*/ 	.short	0x0028
        /*0044*/ 	.byte	0x00, 0xf4, 0x21, 0x00


	//----- nvinfo : EIATTR_KPARAM_INFO
	.align		4
.L_19:
        /*0048*/ 	.byte	0x04, 0x17
        /*004a*/ 	.short	(.L_21 - .L_20)
.L_20:
        /*004c*/ 	.word	0x00000000
        /*0050*/ 	.short	0x0004
        /*0052*/ 	.short	0x0020
        /*0054*/ 	.byte	0x00, 0xf4, 0x21, 0x00


	//----- nvinfo : EIATTR_KPARAM_INFO
	.align		4
.L_21:
        /*0058*/ 	.byte	0x04, 0x17
        /*005a*/ 	.short	(.L_23 - .L_22)
.L_22:
        /*005c*/ 	.word	0x00000000
        /*0060*/ 	.short	0x0003
        /*0062*/ 	.short	0x0018
        /*0064*/ 	.byte	0x00, 0xf4, 0x21, 0x00


	//----- nvinfo : EIATTR_KPARAM_INFO
	.align		4
.L_23:
        /*0068*/ 	.byte	0x04, 0x17
        /*006a*/ 	.short	(.L_25 - .L_24)
.L_24:
        /*006c*/ 	.word	0x00000000
        /*0070*/ 	.short	0x0002
        /*0072*/ 	.short	0x0010
        /*0074*/ 	.byte	0x00, 0xf4, 0x21, 0x00


	//----- nvinfo : EIATTR_KPARAM_INFO
	.align		4
.L_25:
        /*0078*/ 	.byte	0x04, 0x17
        /*007a*/ 	.short	(.L_27 - .L_26)
.L_26:
        /*007c*/ 	.word	0x00000000
        /*0080*/ 	.short	0x0001
        /*0082*/ 	.short	0x0008
        /*0084*/ 	.byte	0x00, 0xf4, 0x21, 0x00


	//----- nvinfo : EIATTR_KPARAM_INFO
	.align		4
.L_27:
        /*0088*/ 	.byte	0x04, 0x17
        /*008a*/ 	.short	(.L_29 - .L_28)
.L_28:
        /*008c*/ 	.word	0x00000000
        /*0090*/ 	.short	0x0000
        /*0092*/ 	.short	0x0000
        /*0094*/ 	.byte	0x00, 0xf4, 0x21, 0x00


	//----- nvinfo : EIATTR_SPARSE_MMA_MASK
	.align		4
.L_29:
        /*0098*/ 	.byte	0x03, 0x50
        /*009a*/ 	.short	0x0000


	//----- nvinfo : EIATTR_MAXREG_COUNT
	.align		4
        /*009c*/ 	.byte	0x03, 0x1b
        /*009e*/ 	.short	0x00ff


	//----- nvinfo : EIATTR_EXIT_INSTR_OFFSETS
	.align		4
        /*00a0*/ 	.byte	0x04, 0x1c
        /*00a2*/ 	.short	(.L_31 - .L_30)


	//   ....[0]....
.L_30:
        /*00a4*/ 	.word	0x00000b40


	//----- nvinfo : EIATTR_REQNTID
	.align		4
.L_31:
        /*00a8*/ 	.byte	0x04, 0x10
        /*00aa*/ 	.short	(.L_33 - .L_32)
.L_32:
        /*00ac*/ 	.word	0x00000080
        /*00b0*/ 	.word	0x00000001
        /*00b4*/ 	.word	0x00000001


	//----- nvinfo : EIATTR_CBANK_PARAM_SIZE
	.align		4
.L_33:
        /*00b8*/ 	.byte	0x03, 0x19
        /*00ba*/ 	.short	0x0044


	//----- nvinfo : EIATTR_PARAM_CBANK
	.align		4
        /*00bc*/ 	.byte	0x04, 0x0a
        /*00be*/ 	.short	(.L_35 - .L_34)
	.align		4
.L_34:
        /*00c0*/ 	.word	index@(.nv.constant0.triton_poi_fused__native_batch_norm_legit_no_training_cat_relu_5)
        /*00c4*/ 	.short	0x0210
        /*00c6*/ 	.short	0x0044


	//----- nvinfo : EIATTR_SW_WAR
	.align		4
.L_35:
        /*00c8*/ 	.byte	0x04, 0x36
        /*00ca*/ 	.short	(.L_37 - .L_36)
.L_36:
        /*00cc*/ 	.word	0x00000008
.L_37:


//--------------------- .nv.callgraph             --------------------------
	.section	.nv.callgraph,"",@"SHT_CUDA_CALLGRAPH"
	.align	4
	.sectionentsize	8
	.align		4
        /*0000*/ 	.word	0x00000000
	.align		4
        /*0004*/ 	.word	0xffffffff
	.align		4
        /*0008*/ 	.word	0x00000000
	.align		4
        /*000c*/ 	.word	0xfffffffe
	.align		4
        /*0010*/ 	.word	0x00000000
	.align		4
        /*0014*/ 	.word	0xfffffffd
	.align		4
        /*0018*/ 	.word	0x00000000
	.align		4
        /*001c*/ 	.word	0xfffffffc


//--------------------- .nv.constant4             --------------------------
	.section	.nv.constant4,"a",@progbits
	.align	8
	.align		8
.nv.constant4:
        /*0000*/ 	.dword	_$_str
	.align		8
        /*0008*/ 	.dword	_$_str_$_2


//--------------------- .text.triton_poi_fused__native_batch_norm_legit_no_training_cat_relu_5 --------------------------
	.section	.text.triton_poi_fused__native_batch_norm_legit_no_training_cat_relu_5,"ax",@progbits
	.align	128
        .global         triton_poi_fused__native_batch_norm_legit_no_training_cat_relu_5
        .type           triton_poi_fused__native_batch_norm_legit_no_training_cat_relu_5,@function
        .size           triton_poi_fused__native_batch_norm_legit_no_training_cat_relu_5,(.L_x_1 - triton_poi_fused__native_batch_norm_legit_no_training_cat_relu_5)
        .other          triton_poi_fused__native_batch_norm_legit_no_training_cat_relu_5,@"STO_CUDA_ENTRY STV_DEFAULT"
triton_poi_fused__native_batch_norm_legit_no_training_cat_relu_5:
.text.triton_poi_fused__native_batch_norm_legit_no_training_cat_relu_5:
[----:B------:R-:W-:Y:S01]  /*0000*/  LDC R1, c[0x0][0x28] ;  /* 0x00000a00ff017b82 */ /* 0x000fe20000000800 */
[----:B------:R-:W1:Y:S07]  /*0010*/  S2R R0, SR_TID.X ;  /* 0x0000000000007919 */ /* 0x000e6e0000002100 */
[----:B------:R-:W2:Y:S01]  /*0020*/  LDC.64 R2, c[0x0][0x228] ;  /* 0x00008a00ff027b82 */ /* 0x000ea20000000a00 */
[----:B------:R-:W-:Y:S01]  /*0030*/  ULDC.64 UR4, c[0x0][0x208] ;  /* 0x0000820000047ab9 */ /* 0x000fe20000000a00 */
[----:B------:R-:W-:Y:S01]  /*0040*/  ULDC.64 UR6, c[0x0][0x218] ;  /* 0x0000860000067ab9 */ /* 0x000fe20000000a00 */
[----:B------:R-:W3:Y:S05]  /*0050*/  S2R R21, SR_CTAID.X ;  /* 0x0000000000157919 */ /* 0x000eea0000002500 */
[----:B------:R-:W4:Y:S01]  /*0060*/  LDC.64 R28, c[0x0][0x238] ;  /* 0x00008e00ff1c7b82 */ /* 0x000f220000000a00 */
[----:B-1----:R-:W-:Y:S01]  /*0070*/  IMAD.SHL.U32 R0, R0, 0x4, RZ ;  /* 0x0000000400007824 */ /* 0x002fe200078e00ff */
[----:B---3--:R-:W-:-:S04]  /*0080*/  SHF.R.S32.HI R4, RZ, 0x15, R21 ;  /* 0x00000015ff047819 */ /* 0x008fc80000011415 */
[----:B------:R-:W-:Y:S02]  /*0090*/  LOP3.LUT R0, R0, 0x1fc, RZ, 0xc0, !PT ;  /* 0x000001fc00007812 */ /* 0x000fe400078ec0ff */
[----:B------:R-:W-:-:S03]  /*00a0*/  SGXT R4, R4, 0x1 ;  /* 0x000000010404781a */ /* 0x000fc60000000200 */
[----:B------:R-:W-:-:S04]  /*00b0*/  IMAD R21, R21, 0x400, R0 ;  /* 0x0000040015157824 */ /* 0x000fc800078e0200 */
[----:B------:R-:W-:Y:S01]  /*00c0*/  VIADD R0, R21, 0x200 ;  /* 0x0000020015007836 */ /* 0x000fe20000000000 */
[----:B------:R-:W-:-:S04]  /*00d0*/  LEA.HI R7, R4, R21, RZ, 0x8 ;  /* 0x0000001504077211 */ /* 0x000fc800078f40ff */
[----:B------:R-:W-:Y:S02]  /*00e0*/  SHF.R.S32.HI R27, RZ, 0x8, R7 ;  /* 0x00000008ff1b7819 */ /* 0x000fe40000011407 */
[----:B------:R-:W-:Y:S02]  /*00f0*/  LEA.HI R4, R4, R0, RZ, 0x8 ;  /* 0x0000000004047211 */ /* 0x000fe400078f40ff */
[----:B------:R-:W-:Y:S02]  /*0100*/  LEA.HI R5, R27, R27, RZ, 0x7 ;  /* 0x0000001b1b057211 */ /* 0x000fe400078f38ff */
[----:B------:R-:W-:Y:S02]  /*0110*/  SHF.R.S32.HI R4, RZ, 0x8, R4 ;  /* 0x00000008ff047819 */ /* 0x000fe40000011404 */
[----:B------:R-:W-:Y:S02]  /*0120*/  LOP3.LUT R6, R5, 0xffffff80, RZ, 0xc0, !PT ;  /* 0xffffff8005067812 */ /* 0x000fe400078ec0ff */
[----:B------:R-:W-:-:S03]  /*0130*/  LEA.HI R5, R4, R4, RZ, 0x7 ;  /* 0x0000000404057211 */ /* 0x000fc600078f38ff */
[----:B------:R-:W-:Y:S01]  /*0140*/  IMAD.IADD R27, R27, 0x1, -R6 ;  /* 0x000000011b1b7824 */ /* 0x000fe200078e0a06 */
[----:B------:R-:W-:-:S03]  /*0150*/  LOP3.LUT R5, R5, 0xffffff80, RZ, 0xc0, !PT ;  /* 0xffffff8005057812 */ /* 0x000fc600078ec0ff */
[----:B--2---:R-:W-:-:S04]  /*0160*/  IMAD.WIDE R8, R27, 0x4, R2 ;  /* 0x000000041b087825 */ /* 0x004fc800078e0202 */
[----:B------:R-:W-:Y:S02]  /*0170*/  IMAD.IADD R25, R4, 0x1, -R5 ;  /* 0x0000000104197824 */ /* 0x000fe400078e0a05 */
[----:B------:R-:W2:Y:S02]  /*0180*/  LDG.E.EL R8, desc[UR4][R8.64] ;  /* 0x0000000408087981 */ /* 0x000ea4000c2e1900 */
[----:B------:R-:W-:-:S06]  /*0190*/  IMAD.WIDE R2, R25, 0x4, R2 ;  /* 0x0000000419027825 */ /* 0x000fcc00078e0202 */
[----:B------:R1:W3:Y:S01]  /*01a0*/  LDG.E.EL R2, desc[UR4][R2.64] ;  /* 0x0000000402027981 */ /* 0x0002e2000c2e1900 */
[----:B------:R-:W-:-:S04]  /*01b0*/  SHF.R.S32.HI R4, RZ, 0x1f, R21 ;  /* 0x0000001fff047819 */ /* 0x000fc80000011415 */
[----:B------:R-:W-:Y:S02]  /*01c0*/  LEA.HI R10, R4, R21, RZ, 0xf ;  /* 0x00000015040a7211 */ /* 0x000fe400078f78ff */
[----:B------:R-:W-:Y:S02]  /*01d0*/  LOP3.LUT R4, R7, 0xffffff00, RZ, 0xc0, !PT ;  /* 0xffffff0007047812 */ /* 0x000fe400078ec0ff */
[----:B------:R-:W-:Y:S02]  /*01e0*/  LOP3.LUT R12, R10, 0xffff8000, RZ, 0xc0, !PT ;  /* 0xffff80000a0c7812 */ /* 0x000fe400078ec0ff */
[----:B------:R-:W-:Y:S01]  /*01f0*/  SHF.R.S32.HI R10, RZ, 0xf, R10 ;  /* 0x0000000fff0a7819 */ /* 0x000fe2000001140a */
[C---:B------:R-:W-:Y:S01]  /*0200*/  IMAD.IADD R19, R21.reuse, 0x1, -R4 ;  /* 0x0000000115137824 */ /* 0x040fe200078e0a04 */
[----:B------:R-:W-:Y:S01]  /*0210*/  SHF.R.S32.HI R7, RZ, 0x1f, R0 ;  /* 0x0000001fff077819 */ /* 0x000fe20000011400 */
[----:B-1----:R-:W-:Y:S02]  /*0220*/  IMAD.IADD R3, R21, 0x1, -R12 ;  /* 0x0000000115037824 */ /* 0x002fe400078e0a0c */
[C---:B------:R-:W-:Y:S01]  /*0230*/  IMAD.SHL.U32 R4, R10.reuse, 0x2000, RZ ;  /* 0x000020000a047824 */ /* 0x040fe200078e00ff */
[----:B------:R-:W-:Y:S01]  /*0240*/  SHF.R.S32.HI R18, RZ, 0x1f, R19 ;  /* 0x0000001fff127819 */ /* 0x000fe20000011413 */
[----:B------:R-:W-:-:S02]  /*0250*/  IMAD R14, R10, 0x6000, R3 ;  /* 0x000060000a0e7824 */ /* 0x000fc400078e0203 */
[----:B------:R-:W-:Y:S02]  /*0260*/  IMAD.SHL.U32 R10, R25, 0x100, RZ ;  /* 0x00000100190a7824 */ /* 0x000fe400078e00ff */
[----:B--2---:R-:W-:Y:S01]  /*0270*/  FADD R5, R8, 9.9999997473787516356e-06 ;  /* 0x3727c5ac08057421 */ /* 0x004fe20000000000 */
[----:B------:R-:W-:Y:S02]  /*0280*/  LEA.HI R8, R7, R0, RZ, 0xf ;  /* 0x0000000007087211 */ /* 0x000fe400078f78ff */
[----:B------:R-:W-:Y:S02]  /*0290*/  SHF.R.S32.HI R7, RZ, 0x1f, R4 ;  /* 0x0000001fff077819 */ /* 0x000fe40000011404 */
[----:B------:R-:W-:Y:S01]  /*02a0*/  LOP3.LUT R3, R8, 0xffff8000, RZ, 0xc0, !PT ;  /* 0xffff800008037812 */ /* 0x000fe200078ec0ff */
[----:B------:R-:W1:Y:S01]  /*02b0*/  MUFU.SQRT R5, R5 ;  /* 0x0000000500057308 */ /* 0x000e620000002000 */
[----:B---3--:R-:W-:Y:S01]  /*02c0*/  FADD R6, R2, 9.9999997473787516356e-06 ;  /* 0x3727c5ac02067421 */ /* 0x008fe20000000000 */
[----:B------:R-:W-:-:S02]  /*02d0*/  IMAD.SHL.U32 R2, R27, 0x100, RZ ;  /* 0x000001001b027824 */ /* 0x000fc400078e00ff */
[----:B------:R-:W-:Y:S01]  /*02e0*/  IMAD.IADD R15, R0, 0x1, -R3 ;  /* 0x00000001000f7824 */ /* 0x000fe200078e0a03 */
[----:B------:R-:W-:-:S03]  /*02f0*/  SHF.R.S32.HI R0, RZ, 0xf, R8 ;  /* 0x0000000fff007819 */ /* 0x000fc60000011408 */
[----:B------:R-:W2:Y:S01]  /*0300*/  MUFU.SQRT R6, R6 ;  /* 0x0000000600067308 */ /* 0x000ea20000002000 */
[-C--:B------:R-:W-:Y:S01]  /*0310*/  IADD3 R4, P4, P5, R2, R19.reuse, R4 ;  /* 0x0000001302047210 */ /* 0x080fe20007d9e004 */
[----:B------:R-:W3:Y:S01]  /*0320*/  LDC.64 R8, c[0x0][0x230] ;  /* 0x00008c00ff087b82 */ /* 0x000ee20000000a00 */
[----:B------:R-:W-:Y:S01]  /*0330*/  SHF.R.S32.HI R11, RZ, 0x1f, R2 ;  /* 0x0000001fff0b7819 */ /* 0x000fe20000011402 */
[C---:B------:R-:W-:Y:S02]  /*0340*/  IMAD.SHL.U32 R12, R0.reuse, 0x2000, RZ ;  /* 0x00002000000c7824 */ /* 0x040fe400078e00ff */
[----:B------:R-:W-:Y:S01]  /*0350*/  IMAD R15, R0, 0x6000, R15 ;  /* 0x00006000000f7824 */ /* 0x000fe200078e020f */
[C---:B-1----:R-:W-:Y:S02]  /*0360*/  FSETP.GT.AND P3, PT, R5.reuse, 8.50705917302346158658e+37, PT ;  /* 0x7e8000000500780b */ /* 0x042fe40003f64000 */
[----:B------:R-:W-:Y:S01]  /*0370*/  FSETP.GEU.AND P1, PT, R5, 1.175494350822287508e-38, PT ;  /* 0x008000000500780b */ /* 0x000fe20003f2e000 */
[----:B------:R-:W1:Y:S01]  /*0380*/  LDC.64 R2, c[0x0][0x220] ;  /* 0x00008800ff027b82 */ /* 0x000e620000000a00 */
[----:B------:R-:W-:Y:S01]  /*0390*/  IADD3.X R11, R11, R18, R7, P4, P5 ;  /* 0x000000120b0b7210 */ /* 0x000fe200027ea407 */
[----:B------:R-:W-:Y:S01]  /*03a0*/  IMAD.MOV.U32 R7, RZ, RZ, 0x3e800000 ;  /* 0x3e800000ff077424 */ /* 0x000fe200078e00ff */
[----:B------:R-:W-:-:S02]  /*03b0*/  IADD3 R19, P4, P5, R10, R19, R12 ;  /* 0x000000130a137210 */ /* 0x000fc40007d9e00c */
[C---:B--2---:R-:W-:Y:S02]  /*03c0*/  FSETP.GT.AND P2, PT, R6.reuse, 8.50705917302346158658e+37, PT ;  /* 0x7e8000000600780b */ /* 0x044fe40003f44000 */
[----:B------:R-:W-:Y:S02]  /*03d0*/  FSEL R16, R7, 1, P3 ;  /* 0x3f80000007107808 */ /* 0x000fe40001800000 */
[----:B------:R-:W-:Y:S01]  /*03e0*/  FSETP.GEU.AND P0, PT, R6, 1.175494350822287508e-38, PT ;  /* 0x008000000600780b */ /* 0x000fe20003f0e000 */
[----:B------:R-:W-:Y:S01]  /*03f0*/  @P3 FMUL R5, R5, 0.25 ;  /* 0x3e80000005053820 */ /* 0x000fe20000400000 */
[----:B------:R-:W-:Y:S01]  /*0400*/  SHF.R.S32.HI R13, RZ, 0x1f, R12 ;  /* 0x0000001fff0d7819 */ /* 0x000fe2000001140c */
[----:B------:R-:W-:Y:S01]  /*0410*/  @!P1 FMUL R16, R16, 16777216 ;  /* 0x4b80000010109820 */ /* 0x000fe20000400000 */
[----:B------:R-:W-:Y:S01]  /*0420*/  LEA R12, P3, R4, UR6, 0x2 ;  /* 0x00000006040c7c11 */ /* 0x000fe2000f8610ff */
[----:B------:R-:W-:Y:S01]  /*0430*/  @!P1 FMUL R5, R5, 16777216 ;  /* 0x4b80000005059820 */ /* 0x000fe20000400000 */
[----:B------:R-:W-:-:S03]  /*0440*/  FSEL R7, R7, 1, P2 ;  /* 0x3f80000007077808 */ /* 0x000fc60001000000 */
[----:B------:R2:W5:Y:S01]  /*0450*/  MUFU.RCP R23, R5 ;  /* 0x0000000500177308 */ /* 0x0005620000001000 */
[----:B------:R-:W-:-:S03]  /*0460*/  @P2 FMUL R6, R6, 0.25 ;  /* 0x3e80000006062820 */ /* 0x000fc60000400000 */
[----:B------:R-:W-:Y:S01]  /*0470*/  @!P0 FMUL R7, R7, 16777216 ;  /* 0x4b80000007078820 */ /* 0x000fe20000400000 */
[----:B------:R-:W-:-:S04]  /*0480*/  @!P0 FMUL R6, R6, 16777216 ;  /* 0x4b80000006068820 */ /* 0x000fc80000400000 */
[----:B------:R-:W1:Y:S01]  /*0490*/  MUFU.RCP R0, R6 ;  /* 0x0000000600007308 */ /* 0x000e620000001000 */
[----:B--2---:R-:W-:-:S04]  /*04a0*/  SHF.R.S32.HI R5, RZ, 0x1f, R10 ;  /* 0x0000001fff057819 */ /* 0x004fc8000001140a */
[----:B------:R-:W-:Y:S01]  /*04b0*/  IADD3.X R18, R5, R18, R13, P4, P5 ;  /* 0x0000001205127210 */ /* 0x000fe200027ea40d */
[----:B-----5:R-:W-:Y:S01]  /*04c0*/  FMUL R23, R23, R16 ;  /* 0x0000001017177220 */ /* 0x020fe20000400000 */
[----:B------:R-:W-:Y:S01]  /*04d0*/  LEA.HI.X R13, R4, UR7, R11, 0x2, P3 ;  /* 0x00000007040d7c11 */ /* 0x000fe200098f140b */
[----:B------:R-:W2:Y:S01]  /*04e0*/  LDC.64 R16, c[0x0][0x210] ;  /* 0x00008400ff107b82 */ /* 0x000ea20000000a00 */
[C-C-:B-1----:R-:W-:Y:S01]  /*04f0*/  IMAD.WIDE R4, R27.reuse, 0x4, R2.reuse ;  /* 0x000000041b047825 */ /* 0x142fe200078e0202 */
[C---:B------:R-:W-:Y:S02]  /*0500*/  ISETP.GT.AND P0, PT, R27.reuse, 0x5f, PT ;  /* 0x0000005f1b00780c */ /* 0x040fe40003f04270 */
[----:B------:R-:W-:Y:S01]  /*0510*/  ISETP.GE.AND P3, PT, R27, 0x60, PT ;  /* 0x000000601b00780c */ /* 0x000fe20003f66270 */
[----:B------:R-:W-:Y:S01]  /*0520*/  IMAD.WIDE R2, R25, 0x4, R2 ;  /* 0x0000000419027825 */ /* 0x000fe200078e0202 */
[----:B------:R1:W5:Y:S03]  /*0530*/  LDG.E.EL R24, desc[UR4][R4.64] ;  /* 0x0000000404187981 */ /* 0x000366000c2e1900 */
[----:B0-----:R-:W-:Y:S01]  /*0540*/  FMUL R0, R0, R7 ;  /* 0x0000000700007220 */ /* 0x001fe20000400000 */
[--C-:B---3--:R-:W-:Y:S01]  /*0550*/  IMAD.WIDE R10, R27, 0x4, R8.reuse ;  /* 0x000000041b0a7825 */ /* 0x108fe200078e0208 */
[----:B------:R-:W3:Y:S03]  /*0560*/  LDG.E.EL R2, desc[UR4][R2.64] ;  /* 0x0000000402027981 */ /* 0x000ee6000c2e1900 */
[----:B------:R-:W-:-:S04]  /*0570*/  IMAD.WIDE R8, R25, 0x4, R8 ;  /* 0x0000000419087825 */ /* 0x000fc800078e0208 */
[----:B----4-:R-:W-:Y:S01]  /*0580*/  IMAD.WIDE R26, R27, 0x4, R28 ;  /* 0x000000041b1a7825 */ /* 0x010fe200078e021c */
[----:B------:R0:W4:Y:S01]  /*0590*/  LDG.E.EL R20, desc[UR4][R8.64] ;  /* 0x0000000408147981 */ /* 0x000122000c2e1900 */
[----:B-1----:R-:W-:Y:S02]  /*05a0*/  CS2R R4, SRZ ;  /* 0x0000000000047805 */ /* 0x002fe4000001ff00 */
[----:B------:R-:W-:Y:S01]  /*05b0*/  CS2R R6, SRZ ;  /* 0x0000000000067805 */ /* 0x000fe2000001ff00 */
[----:B------:R1:W3:Y:S04]  /*05c0*/  LDG.E.EL R3, desc[UR4][R10.64] ;  /* 0x000000040a037981 */ /* 0x0002e8000c2e1900 */
[----:B------:R2:W3:Y:S01]  /*05d0*/  LDG.E.EL R22, desc[UR4][R26.64] ;  /* 0x000000041a167981 */ /* 0x0004e2000c2e1900 */
[----:B0-----:R-:W-:-:S03]  /*05e0*/  CS2R R8, SRZ ;  /* 0x0000000000087805 */ /* 0x001fc6000001ff00 */
[----:B------:R0:W3:Y:S01]  /*05f0*/  @P0 LDG.E.128 R4, desc[UR4][R12.64+-0x18000] ;  /* 0xfe8000040c040981 */ /* 0x0000e2000c1e1d00 */
[----:B-1----:R-:W-:Y:S01]  /*0600*/  CS2R R10, SRZ ;  /* 0x00000000000a7805 */ /* 0x002fe2000001ff00 */
[----:B--2---:R-:W-:-:S05]  /*0610*/  IMAD.WIDE R26, R14, 0x4, R16 ;  /* 0x000000040e1a7825 */ /* 0x004fca00078e0210 */
[----:B------:R1:W2:Y:S01]  /*0620*/  @!P3 LDG.E.128 R8, desc[UR4][R26.64] ;  /* 0x000000041a08b981 */ /* 0x0002a2000c1e1d00 */
[----:B------:R-:W-:Y:S01]  /*0630*/  ISETP.GE.AND P2, PT, R25, 0x60, PT ;  /* 0x000000601900780c */ /* 0x000fe20003f46270 */
[----:B------:R-:W-:Y:S01]  /*0640*/  IMAD.WIDE R16, R15, 0x4, R16 ;  /* 0x000000040f107825 */ /* 0x000fe200078e0210 */
[----:B------:R-:W-:Y:S02]  /*0650*/  ISETP.GT.AND P1, PT, R25, 0x5f, PT ;  /* 0x0000005f1900780c */ /* 0x000fe40003f24270 */
[----:B0-----:R-:W-:Y:S02]  /*0660*/  CS2R R12, SRZ ;  /* 0x00000000000c7805 */ /* 0x001fe4000001ff00 */
[----:B------:R-:W-:Y:S02]  /*0670*/  CS2R R14, SRZ ;  /* 0x00000000000e7805 */ /* 0x000fe4000001ff00 */
[----:B-1----:R-:W-:-:S05]  /*0680*/  LEA R26, P4, R19, UR6, 0x2 ;  /* 0x00000006131a7c11 */ /* 0x002fca000f8810ff */
[----:B------:R0:W4:Y:S01]  /*0690*/  @!P2 LDG.E.128 R12, desc[UR4][R16.64] ;  /* 0x00000004100ca981 */ /* 0x000122000c1e1d00 */
[----:B------:R-:W-:Y:S02]  /*06a0*/  LEA.HI.X R27, R19, UR7, R18, 0x2, P4 ;  /* 0x00000007131b7c11 */ /* 0x000fe4000a0f1412 */
[----:B------:R-:W-:Y:S02]  /*06b0*/  CS2R R18, SRZ ;  /* 0x0000000000127805 */ /* 0x000fe4000001ff00 */
[----:B0-----:R-:W-:-:S06]  /*06c0*/  CS2R R16, SRZ ;  /* 0x0000000000107805 */ /* 0x001fcc000001ff00 */
[----:B------:R0:W4:Y:S01]  /*06d0*/  @P1 LDG.E.128 R16, desc[UR4][R26.64+-0x18000] ;  /* 0xfe8000041a101981 */ /* 0x000122000c1e1d00 */
[----:B------:R-:W-:-:S05]  /*06e0*/  IMAD.WIDE R28, R25, 0x4, R28 ;  /* 0x00000004191c7825 */ /* 0x000fca00078e021c */
[----:B------:R1:W4:Y:S01]  /*06f0*/  LDG.E.EL R25, desc[UR4][R28.64] ;  /* 0x000000041c197981 */ /* 0x000322000c2e1900 */
[----:B---3--:R-:W-:Y:S02]  /*0700*/  SEL R4, R4, RZ, P0 ;  /* 0x000000ff04047207 */ /* 0x008fe40000000000 */
[----:B0-----:R-:W-:Y:S02]  /*0710*/  SEL R26, R7, RZ, P0 ;  /* 0x000000ff071a7207 */ /* 0x001fe40000000000 */
[----:B--2---:R-:W-:-:S04]  /*0720*/  SEL R8, R8, RZ, !P3 ;  /* 0x000000ff08087207 */ /* 0x004fc80005800000 */
[----:B------:R-:W-:Y:S02]  /*0730*/  SEL R4, R8, R4, !P3 ;  /* 0x0000000408047207 */ /* 0x000fe40005800000 */
[----:B------:R-:W-:Y:S02]  /*0740*/  SEL R8, R5, RZ, P0 ;  /* 0x000000ff05087207 */ /* 0x000fe40000000000 */
[----:B------:R-:W-:Y:S02]  /*0750*/  SEL R5, R9, RZ, !P3 ;  /* 0x000000ff09057207 */ /* 0x000fe40005800000 */
[----:B------:R-:W-:Y:S02]  /*0760*/  SEL R6, R6, RZ, P0 ;  /* 0x000000ff06067207 */ /* 0x000fe40000000000 */
[----:B------:R-:W-:Y:S02]  /*0770*/  SEL R7, R11, RZ, !P3 ;  /* 0x000000ff0b077207 */ /* 0x000fe40005800000 */
[----:B------:R-:W-:-:S02]  /*0780*/  SEL R9, R10, RZ, !P3 ;  /* 0x000000ff0a097207 */ /* 0x000fc40005800000 */
[----:B------:R-:W-:Y:S02]  /*0790*/  SEL R5, R5, R8, !P3 ;  /* 0x0000000805057207 */ /* 0x000fe40005800000 */
[----:B------:R-:W-:Y:S02]  /*07a0*/  SEL R7, R7, R26, !P3 ;  /* 0x0000001a07077207 */ /* 0x000fe40005800000 */
[----:B------:R-:W-:Y:S01]  /*07b0*/  SEL R6, R9, R6, !P3 ;  /* 0x0000000609067207 */ /* 0x000fe20005800000 */
[C---:B-----5:R-:W-:Y:S01]  /*07c0*/  FADD R10, -R24.reuse, R5 ;  /* 0x00000005180a7221 */ /* 0x060fe20000000100 */
[C---:B------:R-:W-:Y:S01]  /*07d0*/  FADD R8, -R24.reuse, R4 ;  /* 0x0000000418087221 */ /* 0x040fe20000000100 */
[C---:B-1----:R-:W-:Y:S02]  /*07e0*/  FADD R28, -R24.reuse, R7 ;  /* 0x00000007181c7221 */ /* 0x042fe40000000100 */
[----:B------:R-:W-:Y:S01]  /*07f0*/  FADD R26, -R24, R6 ;  /* 0x00000006181a7221 */ /* 0x000fe20000000100 */
[----:B------:R-:W-:-:S02]  /*0800*/  FMUL R24, R23, R10 ;  /* 0x0000000a17187220 */ /* 0x000fc40000400000 */
[----:B------:R-:W0:Y:S01]  /*0810*/  LDC.64 R10, c[0x0][0x240] ;  /* 0x00009000ff0a7b82 */ /* 0x000e220000000a00 */
[C---:B------:R-:W-:Y:S01]  /*0820*/  FMUL R29, R23.reuse, R28 ;  /* 0x0000001c171d7220 */ /* 0x040fe20000400000 */
[C---:B------:R-:W-:Y:S01]  /*0830*/  FMUL R27, R23.reuse, R26 ;  /* 0x0000001a171b7220 */ /* 0x040fe20000400000 */
[----:B------:R-:W-:Y:S01]  /*0840*/  FMUL R23, R23, R8 ;  /* 0x0000000817177220 */ /* 0x000fe20000400000 */
[----:B----4-:R-:W-:Y:S02]  /*0850*/  SEL R12, R12, RZ, !P2 ;  /* 0x000000ff0c0c7207 */ /* 0x010fe40005000000 */
[----:B------:R-:W-:Y:S02]  /*0860*/  SEL R13, R13, RZ, !P2 ;  /* 0x000000ff0d0d7207 */ /* 0x000fe40005000000 */
[----:B------:R-:W1:Y:S01]  /*0870*/  LDC.64 R8, c[0x0][0x248] ;  /* 0x00009200ff087b82 */ /* 0x000e620000000a00 */
[----:B------:R-:W-:Y:S02]  /*0880*/  SEL R14, R14, RZ, !P2 ;  /* 0x000000ff0e0e7207 */ /* 0x000fe40005000000 */
[----:B------:R-:W-:-:S02]  /*0890*/  @P2 SEL R12, R16, RZ, P1 ;  /* 0x000000ff100c2207 */ /* 0x000fc40000800000 */
[----:B------:R-:W-:Y:S02]  /*08a0*/  @P2 SEL R13, R17, RZ, P1 ;  /* 0x000000ff110d2207 */ /* 0x000fe40000800000 */
[----:B------:R-:W-:Y:S02]  /*08b0*/  SEL R15, R15, RZ, !P2 ;  /* 0x000000ff0f0f7207 */ /* 0x000fe40005000000 */
[----:B------:R-:W-:Y:S02]  /*08c0*/  @P2 SEL R14, R18, RZ, P1 ;  /* 0x000000ff120e2207 */ /* 0x000fe40000800000 */
[----:B------:R-:W-:Y:S01]  /*08d0*/  @P2 SEL R15, R19, RZ, P1 ;  /* 0x000000ff130f2207 */ /* 0x000fe20000800000 */
[C-C-:B------:R-:W-:Y:S01]  /*08e0*/  FFMA R24, R3.reuse, R24, R22.reuse ;  /* 0x0000001803187223 */ /* 0x140fe20000000016 */
[C-C-:B------:R-:W-:Y:S01]  /*08f0*/  FFMA R23, R3.reuse, R23, R22.reuse ;  /* 0x0000001703177223 */ /* 0x140fe20000000016 */
[C-C-:B------:R-:W-:Y:S01]  /*0900*/  FFMA R27, R3.reuse, R27, R22.reuse ;  /* 0x0000001b031b7223 */ /* 0x140fe20000000016 */
[----:B------:R-:W-:Y:S01]  /*0910*/  FFMA R29, R3, R29, R22 ;  /* 0x0000001d031d7223 */ /* 0x000fe20000000016 */
[C---:B------:R-:W-:Y:S01]  /*0920*/  FADD R17, -R2.reuse, R13 ;  /* 0x0000000d02117221 */ /* 0x040fe20000000100 */
[C---:B------:R-:W-:Y:S01]  /*0930*/  FADD R3, -R2.reuse, R12 ;  /* 0x0000000c02037221 */ /* 0x040fe20000000100 */
[C---:B------:R-:W-:Y:S01]  /*0940*/  FADD R19, -R2.reuse, R14 ;  /* 0x0000000e02137221 */ /* 0x040fe20000000100 */
[----:B------:R-:W-:Y:S01]  /*0950*/  FADD R2, -R2, R15 ;  /* 0x0000000f02027221 */ /* 0x000fe20000000100 */
[C---:B------:R-:W-:Y:S01]  /*0960*/  FMUL R17, R0.reuse, R17 ;  /* 0x0000001100117220 */ /* 0x040fe20000400000 */
[C---:B------:R-:W-:Y:S01]  /*0970*/  FMUL R16, R0.reuse, R3 ;  /* 0x0000000300107220 */ /* 0x040fe20000400000 */
[C---:B------:R-:W-:Y:S01]  /*0980*/  FMUL R18, R0.reuse, R19 ;  /* 0x0000001300127220 */ /* 0x040fe20000400000 */
[----:B------:R-:W-:Y:S01]  /*0990*/  FMUL R2, R0, R2 ;  /* 0x0000000200027220 */ /* 0x000fe20000400000 */
[C-C-:B------:R-:W-:Y:S01]  /*09a0*/  FFMA R17, R20.reuse, R17, R25.reuse ;  /* 0x0000001114117223 */ /* 0x140fe20000000019 */
[C-C-:B------:R-:W-:Y:S01]  /*09b0*/  FFMA R0, R20.reuse, R16, R25.reuse ;  /* 0x0000001014007223 */ /* 0x140fe20000000019 */
[C-C-:B------:R-:W-:Y:S01]  /*09c0*/  FFMA R18, R20.reuse, R18, R25.reuse ;  /* 0x0000001214127223 */ /* 0x140fe20000000019 */
[----:B------:R-:W-:Y:S01]  /*09d0*/  FFMA R19, R20, R2, R25 ;  /* 0x0000000214137223 */ /* 0x000fe20000000019 */
[----:B------:R-:W-:Y:S01]  /*09e0*/  FSETP.GEU.AND P6, PT, R29, RZ, PT ;  /* 0x000000ff1d00720b */ /* 0x000fe20003fce000 */
[----:B0-----:R-:W-:Y:S01]  /*09f0*/  IMAD.WIDE R2, R21, 0x4, R10 ;  /* 0x0000000415027825 */ /* 0x001fe200078e020a */
[----:B------:R-:W-:-:S02]  /*0a00*/  FSETP.GEU.AND P0, PT, R27, RZ, PT ;  /* 0x000000ff1b00720b */ /* 0x000fc40003f0e000 */
[----:B------:R-:W-:Y:S02]  /*0a10*/  SEL R11, R29, RZ, P6 ;  /* 0x000000ff1d0b7207 */ /* 0x000fe40003000000 */
[----:B------:R-:W-:Y:S02]  /*0a20*/  FSETP.GEU.AND P1, PT, R24, RZ, PT ;  /* 0x000000ff1800720b */ /* 0x000fe40003f2e000 */
[----:B------:R-:W-:Y:S02]  /*0a30*/  FSETP.GEU.AND P2, PT, R23, RZ, PT ;  /* 0x000000ff1700720b */ /* 0x000fe40003f4e000 */
[----:B------:R-:W-:Y:S02]  /*0a40*/  FSETP.GEU.AND P3, PT, R19, RZ, PT ;  /* 0x000000ff1300720b */ /* 0x000fe40003f6e000 */
[----:B------:R-:W-:Y:S02]  /*0a50*/  FSETP.GEU.AND P4, PT, R18, RZ, PT ;  /* 0x000000ff1200720b */ /* 0x000fe40003f8e000 */
[----:B------:R-:W-:-:S02]  /*0a60*/  FSETP.GEU.AND P5, PT, R17, RZ, PT ;  /* 0x000000ff1100720b */ /* 0x000fc40003fae000 */
[----:B------:R-:W-:Y:S01]  /*0a70*/  FSETP.GEU.AND P6, PT, R0, RZ, PT ;  /* 0x000000ff0000720b */ /* 0x000fe20003fce000 */
[----:B-1----:R-:W-:Y:S01]  /*0a80*/  IMAD.WIDE R20, R21, 0x4, R8 ;  /* 0x0000000415147825 */ /* 0x002fe200078e0208 */
[----:B------:R-:W-:Y:S02]  /*0a90*/  SEL R10, R27, RZ, P0 ;  /* 0x000000ff1b0a7207 */ /* 0x000fe40000000000 */
[----:B------:R-:W-:Y:S02]  /*0aa0*/  SEL R9, R24, RZ, P1 ;  /* 0x000000ff18097207 */ /* 0x000fe40000800000 */
[----:B------:R-:W-:Y:S02]  /*0ab0*/  SEL R8, R23, RZ, P2 ;  /* 0x000000ff17087207 */ /* 0x000fe40001000000 */
[----:B------:R-:W-:Y:S02]  /*0ac0*/  SEL R19, R19, RZ, P3 ;  /* 0x000000ff13137207 */ /* 0x000fe40001800000 */
[----:B------:R-:W-:-:S02]  /*0ad0*/  SEL R18, R18, RZ, P4 ;  /* 0x000000ff12127207 */ /* 0x000fc40002000000 */
[----:B------:R-:W-:Y:S02]  /*0ae0*/  SEL R17, R17, RZ, P5 ;  /* 0x000000ff11117207 */ /* 0x000fe40002800000 */
[----:B------:R-:W-:Y:S01]  /*0af0*/  SEL R16, R0, RZ, P6 ;  /* 0x000000ff00107207 */ /* 0x000fe20003000000 */
[----:B------:R-:W-:Y:S04]  /*0b00*/  STG.E.128 desc[UR4][R2.64], R4 ;  /* 0x0000000402007986 */ /* 0x000fe8000c101d04 */
[----:B------:R-:W-:Y:S04]  /*0b10*/  STG.E.128 desc[UR4][R2.64+0x800], R12 ;  /* 0x0008000c02007986 */ /* 0x000fe8000c101d04 */
[----:B------:R-:W-:Y:S04]  /*0b20*/  STG.E.128 desc[UR4][R20.64], R8 ;  /* 0x0000000814007986 */ /* 0x000fe8000c101d04 */
[----:B------:R-:W-:Y:S01]  /*0b30*/  STG.E.128 desc[UR4][R20.64+0x800], R16 ;  /* 0x0008001014007986 */ /* 0x000fe2000c101d04 */
[----:B------:R-:W-:Y:S05]  /*0b40*/  EXIT ;  /* 0x000000000000794d */ /* 0x000fea0003800000 */
.L_x_0:
[----:B------:R-:W-:-:S00]  /*0b50*/  BRA `(.L_x_0) ;  /* 0xfffffffc00fc7947 */ /* 0x000fc0000383ffff */
[----:B------:R-:W-:-:S00]  /*0b60*/  NOP ;  /* 0x0000000000007918 */ /* 0x000fc00000000000 */
        /* <DEDUP_REMOVED lines=9> */
.L_x_1:


//--------------------- .nv.global.init           --------------------------
	.section	.nv.global.init,"aw",@progbits
.nv.global.init:
	.type		_$_str,@object
	.size		_$_str,(_$_str_$_2 - _$_str)
_$_str:
        /*0000*/ 	.byte	0x5f, 0x5f, 0x43, 0x55, 0x44, 0x41, 0x5f, 0x46, 0x54, 0x5a, 0x00
	.type		_$_str_$_2,@object
	.size		_$_str_$_2,(.L_1 - _$_str_$_2)
_$_str_$_2:
        /*000b*/ 	.byte	0x5f, 0x5f, 0x43, 0x55, 0x44, 0x41, 0x5f, 0x50, 0x52, 0x45, 0x43, 0x5f, 0x53, 0x51, 0x52, 0x54
        /*001b*/ 	.byte	0x00
.L_1:


//--------------------- .nv.constant0.triton_poi_fused__native_batch_norm_legit_no_training_cat_relu_5 --------------------------
	.section	.nv.constant0.triton_poi_fused__native_batch_norm_legit_no_training_cat_relu_5,"a",@progbits
	.sectionflags	@""
	.align	4
.nv.constant0.triton_poi_fused__native_batch_norm_legit_no_training_cat_relu_5:
	.zero		596
